//
// Generated by NVIDIA NVVM Compiler
//
// Compiler Build ID: CL-36424714
// Cuda compilation tools, release 13.0, V13.0.88
// Based on NVVM 20.0.0
//

.version 9.0
.target sm_100
.address_size 64

	// .globl	_Z9GPUmatmuliPdS_S_

.visible .entry _Z9GPUmatmuliPdS_S_(
	.param .u32 _Z9GPUmatmuliPdS_S__param_0,
	.param .u64 .ptr .align 1 _Z9GPUmatmuliPdS_S__param_1,
	.param .u64 .ptr .align 1 _Z9GPUmatmuliPdS_S__param_2,
	.param .u64 .ptr .align 1 _Z9GPUmatmuliPdS_S__param_3
)
{
	.reg .pred 	%p<13>;
	.reg .b32 	%r<97>;
	.reg .b64 	%rd<48>;
	.reg .b64 	%fd<55>;

	ld.param.u32 	%r51, [_Z9GPUmatmuliPdS_S__param_0];
	ld.param.u64 	%rd5, [_Z9GPUmatmuliPdS_S__param_1];
	ld.param.u64 	%rd6, [_Z9GPUmatmuliPdS_S__param_2];
	cvta.to.global.u64 	%rd1, %rd6;
	cvta.to.global.u64 	%rd2, %rd5;
	mov.u32 	%r52, %ntid.x;
	mov.u32 	%r53, %ntid.y;
	mul.lo.s32 	%r1, %r52, %r53;
	mov.u32 	%r54, %tid.z;
	mov.u32 	%r55, %tid.y;
	mov.u32 	%r56, %tid.x;
	mad.lo.s32 	%r57, %r55, %r52, %r56;
	mad.lo.s32 	%r2, %r1, %r54, %r57;
	mov.u32 	%r58, %nctaid.x;
	mov.u32 	%r59, %nctaid.y;
	mul.lo.s32 	%r3, %r58, %r59;
	mov.u32 	%r60, %ctaid.z;
	mov.u32 	%r61, %ctaid.y;
	mov.u32 	%r62, %ctaid.x;
	mad.lo.s32 	%r63, %r61, %r58, %r62;
	mad.lo.s32 	%r82, %r3, %r60, %r63;
	setp.ge.s32 	%p1, %r82, %r51;
	@%p1 bra 	$L__BB0_5;
	setp.lt.s32 	%p2, %r51, 1;
	@%p2 bra 	$L__BB0_5;
	and.b32  	%r5, %r51, 7;
	and.b32  	%r6, %r51, 2147483640;
	and.b32  	%r7, %r51, 1;
	neg.s32 	%r8, %r6;
	shl.b32 	%r9, %r51, 3;
	shl.b32 	%r10, %r51, 2;
	mul.lo.s32 	%r11, %r51, 5;
	mov.u32 	%r64, %nctaid.z;
	mul.lo.s32 	%r12, %r3, %r64;
	mov.u32 	%r65, %ntid.z;
	mul.lo.s32 	%r13, %r1, %r65;
$L__BB0_3:
	setp.lt.s32 	%p3, %r2, %r51;
	@%p3 bra 	$L__BB0_6;
$L__BB0_4:
	add.s32 	%r82, %r82, %r12;
	setp.lt.s32 	%p12, %r82, %r51;
	@%p12 bra 	$L__BB0_3;
$L__BB0_5:
	ret;
$L__BB0_6:
	mul.lo.s32 	%r16, %r82, %r51;
	mov.u32 	%r83, %r2;
$L__BB0_7:
	ld.param.u64 	%rd47, [_Z9GPUmatmuliPdS_S__param_3];
	add.s32 	%r67, %r51, -1;
	setp.lt.u32 	%p4, %r67, 7;
	add.s32 	%r68, %r83, %r16;
	cvta.to.global.u64 	%rd7, %rd47;
	mul.wide.s32 	%rd8, %r68, 8;
	add.s64 	%rd3, %rd7, %rd8;
	ld.global.f64 	%fd52, [%rd3];
	mov.b32 	%r95, 0;
	@%p4 bra 	$L__BB0_10;
	add.s32 	%r92, %r51, %r83;
	shl.b32 	%r69, %r51, 1;
	add.s32 	%r91, %r69, %r83;
	mad.lo.s32 	%r90, %r51, 3, %r83;
	add.s32 	%r89, %r10, %r83;
	add.s32 	%r88, %r11, %r83;
	mad.lo.s32 	%r87, %r51, 6, %r83;
	mad.lo.s32 	%r86, %r51, 7, %r83;
	mov.u32 	%r84, %r16;
	mov.u32 	%r85, %r83;
	mov.u32 	%r93, %r8;
$L__BB0_9:
	.pragma "nounroll";
	mul.wide.s32 	%rd9, %r84, 8;
	add.s64 	%rd10, %rd2, %rd9;
	ld.global.f64 	%fd9, [%rd10];
	mul.wide.u32 	%rd11, %r85, 8;
	add.s64 	%rd12, %rd1, %rd11;
	ld.global.f64 	%fd10, [%rd12];
	fma.rn.f64 	%fd11, %fd9, %fd10, %fd52;
	st.global.f64 	[%rd3], %fd11;
	ld.global.f64 	%fd12, [%rd10+8];
	mul.wide.u32 	%rd13, %r92, 8;
	add.s64 	%rd14, %rd1, %rd13;
	ld.global.f64 	%fd13, [%rd14];
	fma.rn.f64 	%fd14, %fd12, %fd13, %fd11;
	st.global.f64 	[%rd3], %fd14;
	ld.global.f64 	%fd15, [%rd10+16];
	mul.wide.u32 	%rd15, %r91, 8;
	add.s64 	%rd16, %rd1, %rd15;
	ld.global.f64 	%fd16, [%rd16];
	fma.rn.f64 	%fd17, %fd15, %fd16, %fd14;
	st.global.f64 	[%rd3], %fd17;
	ld.global.f64 	%fd18, [%rd10+24];
	mul.wide.u32 	%rd17, %r90, 8;
	add.s64 	%rd18, %rd1, %rd17;
	ld.global.f64 	%fd19, [%rd18];
	fma.rn.f64 	%fd20, %fd18, %fd19, %fd17;
	st.global.f64 	[%rd3], %fd20;
	ld.global.f64 	%fd21, [%rd10+32];
	mul.wide.u32 	%rd19, %r89, 8;
	add.s64 	%rd20, %rd1, %rd19;
	ld.global.f64 	%fd22, [%rd20];
	fma.rn.f64 	%fd23, %fd21, %fd22, %fd20;
	st.global.f64 	[%rd3], %fd23;
	ld.global.f64 	%fd24, [%rd10+40];
	mul.wide.u32 	%rd21, %r88, 8;
	add.s64 	%rd22, %rd1, %rd21;
	ld.global.f64 	%fd25, [%rd22];
	fma.rn.f64 	%fd26, %fd24, %fd25, %fd23;
	st.global.f64 	[%rd3], %fd26;
	ld.global.f64 	%fd27, [%rd10+48];
	mul.wide.u32 	%rd23, %r87, 8;
	add.s64 	%rd24, %rd1, %rd23;
	ld.global.f64 	%fd28, [%rd24];
	fma.rn.f64 	%fd29, %fd27, %fd28, %fd26;
	st.global.f64 	[%rd3], %fd29;
	ld.global.f64 	%fd30, [%rd10+56];
	mul.wide.u32 	%rd25, %r86, 8;
	add.s64 	%rd26, %rd1, %rd25;
	ld.global.f64 	%fd31, [%rd26];
	fma.rn.f64 	%fd52, %fd30, %fd31, %fd29;
	st.global.f64 	[%rd3], %fd52;
	add.s32 	%r93, %r93, 8;
	add.s32 	%r92, %r92, %r9;
	add.s32 	%r91, %r91, %r9;
	add.s32 	%r90, %r90, %r9;
	add.s32 	%r89, %r89, %r9;
	add.s32 	%r88, %r88, %r9;
	add.s32 	%r87, %r87, %r9;
	add.s32 	%r86, %r86, %r9;
	add.s32 	%r85, %r85, %r9;
	add.s32 	%r84, %r84, 8;
	setp.ne.s32 	%p5, %r93, 0;
	mov.u32 	%r95, %r6;
	@%p5 bra 	$L__BB0_9;
$L__BB0_10:
	setp.eq.s32 	%p6, %r5, 0;
	@%p6 bra 	$L__BB0_18;
	add.s32 	%r70, %r5, -1;
	setp.lt.u32 	%p7, %r70, 3;
	@%p7 bra 	$L__BB0_13;
	add.s32 	%r71, %r95, %r16;
	mul.wide.s32 	%rd27, %r71, 8;
	add.s64 	%rd28, %rd2, %rd27;
	ld.global.f64 	%fd32, [%rd28];
	mad.lo.s32 	%r72, %r95, %r51, %r83;
	mul.wide.u32 	%rd29, %r72, 8;
	add.s64 	%rd30, %rd1, %rd29;
	ld.global.f64 	%fd33, [%rd30];
	fma.rn.f64 	%fd34, %fd32, %fd33, %fd52;
	st.global.f64 	[%rd3], %fd34;
	ld.global.f64 	%fd35, [%rd28+8];
	add.s32 	%r73, %r72, %r51;
	mul.wide.u32 	%rd31, %r73, 8;
	add.s64 	%rd32, %rd1, %rd31;
	ld.global.f64 	%fd36, [%rd32];
	fma.rn.f64 	%fd37, %fd35, %fd36, %fd34;
	st.global.f64 	[%rd3], %fd37;
	ld.global.f64 	%fd38, [%rd28+16];
	add.s32 	%r74, %r73, %r51;
	mul.wide.u32 	%rd33, %r74, 8;
	add.s64 	%rd34, %rd1, %rd33;
	ld.global.f64 	%fd39, [%rd34];
	fma.rn.f64 	%fd40, %fd38, %fd39, %fd37;
	st.global.f64 	[%rd3], %fd40;
	ld.global.f64 	%fd41, [%rd28+24];
	add.s32 	%r75, %r74, %r51;
	mul.wide.u32 	%rd35, %r75, 8;
	add.s64 	%rd36, %rd1, %rd35;
	ld.global.f64 	%fd42, [%rd36];
	fma.rn.f64 	%fd52, %fd41, %fd42, %fd40;
	st.global.f64 	[%rd3], %fd52;
	add.s32 	%r95, %r95, 4;
$L__BB0_13:
	and.b32  	%r76, %r51, 3;
	setp.eq.s32 	%p8, %r76, 0;
	@%p8 bra 	$L__BB0_18;
	setp.eq.s32 	%p9, %r76, 1;
	@%p9 bra 	$L__BB0_16;
	add.s32 	%r77, %r95, %r16;
	mul.wide.s32 	%rd37, %r77, 8;
	add.s64 	%rd38, %rd2, %rd37;
	ld.global.f64 	%fd43, [%rd38];
	mad.lo.s32 	%r78, %r95, %r51, %r83;
	mul.wide.u32 	%rd39, %r78, 8;
	add.s64 	%rd40, %rd1, %rd39;
	ld.global.f64 	%fd44, [%rd40];
	fma.rn.f64 	%fd45, %fd43, %fd44, %fd52;
	st.global.f64 	[%rd3], %fd45;
	ld.global.f64 	%fd46, [%rd38+8];
	add.s32 	%r79, %r78, %r51;
	mul.wide.u32 	%rd41, %r79, 8;
	add.s64 	%rd42, %rd1, %rd41;
	ld.global.f64 	%fd47, [%rd42];
	fma.rn.f64 	%fd52, %fd46, %fd47, %fd45;
	st.global.f64 	[%rd3], %fd52;
	add.s32 	%r95, %r95, 2;
$L__BB0_16:
	setp.eq.s32 	%p10, %r7, 0;
	@%p10 bra 	$L__BB0_18;
	add.s32 	%r80, %r95, %r16;
	mul.wide.s32 	%rd43, %r80, 8;
	add.s64 	%rd44, %rd2, %rd43;
	ld.global.f64 	%fd48, [%rd44];
	mad.lo.s32 	%r81, %r95, %r51, %r83;
	mul.wide.u32 	%rd45, %r81, 8;
	add.s64 	%rd46, %rd1, %rd45;
	ld.global.f64 	%fd49, [%rd46];
	fma.rn.f64 	%fd50, %fd48, %fd49, %fd52;
	st.global.f64 	[%rd3], %fd50;
$L__BB0_18:
	add.s32 	%r83, %r83, %r13;
	setp.lt.s32 	%p11, %r83, %r51;
	@%p11 bra 	$L__BB0_7;
	bra.uni 	$L__BB0_4;

}


// ===== COMPILED SASS (sm_100) =====

	.target	sm_100

	.elftype	@"ET_EXEC"


//--------------------- .note.nv.tkinfo           --------------------------
	.section	.note.nv.tkinfo,"",@"SHT_NOTE"
	.sectionflags	@"SHF_NOTE_NV_TKINFO"
	.tkinfo
        /*0018*/ 	.word	0x00000002
        /*0030*/ 	.string	""
        /*0030*/ 	.string	"ptxas"
        /*0030*/ 	.string	"Cuda compilation tools, release 13.0, V13.0.88"
        /*0030*/ 	.string	"Build cuda_13.0.r13.0/compiler.36424714_0"
        /*0030*/ 	.string	"-arch sm_100 -m 64 "



//--------------------- .note.nv.cuinfo           --------------------------
	.section	.note.nv.cuinfo,"",@"SHT_NOTE"
	.sectionflags	@"SHF_NOTE_NV_CUINFO"
        /*0018*/ 	.short	0x0002
        /*001a*/ 	.short	0x0064
        /*001c*/ 	.short	0x0082
	.zero		2


//--------------------- .nv.info                  --------------------------
	.section	.nv.info,"",@"SHT_CUDA_INFO"
	.align	4


	//----- nvinfo : EIATTR_REGCOUNT
	.align		4
        /*0000*/ 	.byte	0x04, 0x2f
        /*0002*/ 	.short	(.L_1 - .L_0)
	.align		4
.L_0:
        /*0004*/ 	.word	index@(_Z9GPUmatmuliPdS_S_)
        /*0008*/ 	.word	0x00000020


	//----- nvinfo : EIATTR_FRAME_SIZE
	.align		4
.L_1:
        /*000c*/ 	.byte	0x04, 0x11
        /*000e*/ 	.short	(.L_3 - .L_2)
	.align		4
.L_2:
        /*0010*/ 	.word	index@(_Z9GPUmatmuliPdS_S_)
        /*0014*/ 	.word	0x00000000


	//----- nvinfo : EIATTR_MIN_STACK_SIZE
	.align		4
.L_3:
        /*0018*/ 	.byte	0x04, 0x12
        /*001a*/ 	.short	(.L_5 - .L_4)
	.align		4
.L_4:
        /*001c*/ 	.word	index@(_Z9GPUmatmuliPdS_S_)
        /*0020*/ 	.word	0x00000000
.L_5:


//--------------------- .nv.compat                --------------------------
	.section	.nv.compat,"",@"SHT_CUDA_COMPAT_INFO"
	.align	4
        /*0000*/ 	.byte	0x02, 0x09, 0x00, 0x00, 0x02, 0x02, 0x01, 0x00, 0x02, 0x05, 0x05, 0x00, 0x03, 0x07, 0x01, 0x01
        /*0010*/ 	.byte	0x02, 0x03, 0x00, 0x00, 0x02, 0x06, 0x01, 0x00, 0x04, 0x0b, 0x08, 0x00, 0x01, 0x00, 0x00, 0x00
        /*0020*/ 	.byte	0x00, 0x00, 0x00, 0x00


//--------------------- .nv.info._Z9GPUmatmuliPdS_S_ --------------------------
	.section	.nv.info._Z9GPUmatmuliPdS_S_,"",@"SHT_CUDA_INFO"
	.sectionflags	@""
	.align	4


	//----- nvinfo : EIATTR_CUDA_API_VERSION
	.align		4
        /*0000*/ 	.byte	0x04, 0x37
        /*0002*/ 	.short	(.L_7 - .L_6)
.L_6:
        /*0004*/ 	.word	0x00000082


	//----- nvinfo : EIATTR_KPARAM_INFO
	.align		4
.L_7:
        /*0008*/ 	.byte	0x04, 0x17
        /*000a*/ 	.short	(.L_9 - .L_8)
.L_8:
        /*000c*/ 	.word	0x00000000
        /*0010*/ 	.short	0x0003
        /*0012*/ 	.short	0x0018
        /*0014*/ 	.byte	0x00, 0xf5, 0x21, 0x00


	//----- nvinfo : EIATTR_KPARAM_INFO
	.align		4
.L_9:
        /*0018*/ 	.byte	0x04, 0x17
        /*001a*/ 	.short	(.L_11 - .L_10)
.L_10:
        /*001c*/ 	.word	0x00000000
        /*0020*/ 	.short	0x0002
        /*0022*/ 	.short	0x0010
        /*0024*/ 	.byte	0x00, 0xf5, 0x21, 0x00


	//----- nvinfo : EIATTR_KPARAM_INFO
	.align		4
.L_11:
        /*0028*/ 	.byte	0x04, 0x17
        /*002a*/ 	.short	(.L_13 - .L_12)
.L_12:
        /*002c*/ 	.word	0x00000000
        /*0030*/ 	.short	0x0001
        /*0032*/ 	.short	0x0008
        /*0034*/ 	.byte	0x00, 0xf5, 0x21, 0x00


	//----- nvinfo : EIATTR_KPARAM_INFO
	.align		4
.L_13:
        /*0038*/ 	.byte	0x04, 0x17
        /*003a*/ 	.short	(.L_15 - .L_14)
.L_14:
        /*003c*/ 	.word	0x00000000
        /*0040*/ 	.short	0x0000
        /*0042*/ 	.short	0x0000
        /*0044*/ 	.byte	0x00, 0xf0, 0x11, 0x00


	//----- nvinfo : EIATTR_SPARSE_MMA_MASK
	.align		4
.L_15:
        /*0048*/ 	.byte	0x03, 0x50
        /*004a*/ 	.short	0x0000


	//----- nvinfo : EIATTR_MAXREG_COUNT
	.align		4
        /*004c*/ 	.byte	0x03, 0x1b
        /*004e*/ 	.short	0x00ff


	//----- nvinfo : EIATTR_MERCURY_ISA_VERSION
	.align		4
        /*0050*/ 	.byte	0x03, 0x5f
        /*0052*/ 	.short	0x0101


	//----- nvinfo : EIATTR_VRC_CTA_INIT_COUNT
	.align		4
        /*0054*/ 	.byte	0x02, 0x4a
	.zero		1
	.zero		1


	//----- nvinfo : EIATTR_EXIT_INSTR_OFFSETS
	.align		4
        /*0058*/ 	.byte	0x04, 0x1c
        /*005a*/ 	.short	(.L_17 - .L_16)


	//   ....[0]....
.L_16:
        /*005c*/ 	.word	0x000000f0


	//   ....[1]....
        /*0060*/ 	.word	0x00000120


	//   ....[2]....
        /*0064*/ 	.word	0x00000b90


	//----- nvinfo : EIATTR_CRS_STACK_SIZE
	.align		4
.L_17:
        /*0068*/ 	.byte	0x04, 0x1e
        /*006a*/ 	.short	(.L_19 - .L_18)
.L_18:
        /*006c*/ 	.word	0x00000000


	//----- nvinfo : EIATTR_CBANK_PARAM_SIZE
	.align		4
.L_19:
        /*0070*/ 	.byte	0x03, 0x19
        /*0072*/ 	.short	0x0020


	//----- nvinfo : EIATTR_PARAM_CBANK
	.align		4
        /*0074*/ 	.byte	0x04, 0x0a
        /*0076*/ 	.short	(.L_21 - .L_20)
	.align		4
.L_20:
        /*0078*/ 	.word	index@(.nv.constant0._Z9GPUmatmuliPdS_S_)
        /*007c*/ 	.short	0x0380
        /*007e*/ 	.short	0x0020


	//----- nvinfo : EIATTR_SW_WAR
	.align		4
.L_21:
        /*0080*/ 	.byte	0x04, 0x36
        /*0082*/ 	.short	(.L_23 - .L_22)
.L_22:
        /*0084*/ 	.word	0x00000008
.L_23:


//--------------------- .nv.callgraph             --------------------------
	.section	.nv.callgraph,"",@"SHT_CUDA_CALLGRAPH"
	.align	4
	.sectionentsize	8
	.align		4
        /*0000*/ 	.word	0x00000000
	.align		4
        /*0004*/ 	.word	0xffffffff
	.align		4
        /*0008*/ 	.word	0x00000000
	.align		4
        /*000c*/ 	.word	0xfffffffe
	.align		4
        /*0010*/ 	.word	0x00000000
	.align		4
        /*0014*/ 	.word	0xfffffffd
	.align		4
        /*0018*/ 	.word	0x00000000
	.align		4
        /*001c*/ 	.word	0xfffffffc


//--------------------- .text._Z9GPUmatmuliPdS_S_ --------------------------
	.section	.text._Z9GPUmatmuliPdS_S_,"ax",@progbits
	.align	128
        .global         _Z9GPUmatmuliPdS_S_
        .type           _Z9GPUmatmuliPdS_S_,@function
        .size           _Z9GPUmatmuliPdS_S_,(.L_x_9 - _Z9GPUmatmuliPdS_S_)
        .other          _Z9GPUmatmuliPdS_S_,@"STO_CUDA_ENTRY STV_DEFAULT"
_Z9GPUmatmuliPdS_S_:
.text._Z9GPUmatmuliPdS_S_:
[----:B------:R-:W-:Y:S08]  /*0000*/  LDC R1, c[0x0][0x37c] ;  /* 0x0000df00ff017b82 */ /* 0x000ff00000000800 */
[----:B------:R-:W-:Y:S01]  /*0010*/  S2UR UR4, SR_CTAID.Y ;  /* 0x00000000000479c3 */ /* 0x000fe20000002600 */
[----:B------:R-:W0:Y:S01]  /*0020*/  LDCU UR10, c[0x0][0x360] ;  /* 0x00006c00ff0a77ac */ /* 0x000e220008000800 */
[----:B------:R-:W1:Y:S01]  /*0030*/  S2R R0, SR_TID.Y ;  /* 0x0000000000007919 */ /* 0x000e620000002200 */
[----:B------:R-:W2:Y:S01]  /*0040*/  LDCU UR7, c[0x0][0x364] ;  /* 0x00006c80ff0777ac */ /* 0x000ea20008000800 */
[----:B------:R-:W3:Y:S04]  /*0050*/  S2R R5, SR_TID.X ;  /* 0x0000000000057919 */ /* 0x000ee80000002100 */
[----:B------:R-:W4:Y:S01]  /*0060*/  S2UR UR9, SR_CTAID.X ;  /* 0x00000000000979c3 */ /* 0x000f220000002500 */
[----:B------:R-:W4:Y:S01]  /*0070*/  LDCU UR5, c[0x0][0x370] ;  /* 0x00006e00ff0577ac */ /* 0x000f220008000800 */
[----:B------:R-:W5:Y:S06]  /*0080*/  LDCU UR6, c[0x0][0x374] ;  /* 0x00006e80ff0677ac */ /* 0x000f6c0008000800 */
[----:B------:R-:W0:Y:S08]  /*0090*/  S2UR UR8, SR_CTAID.Z ;  /* 0x00000000000879c3 */ /* 0x000e300000002700 */
[----:B------:R-:W2:Y:S01]  /*00a0*/  LDC R4, c[0x0][0x380] ;  /* 0x0000e000ff047b82 */ /* 0x000ea20000000800 */
[----:B----4-:R-:W-:-:S02]  /*00b0*/  UIMAD UR4, UR5, UR4, UR9 ;  /* 0x00000004050472a4 */ /* 0x010fc4000f8e0209 */
[----:B-----5:R-:W-:-:S04]  /*00c0*/  UIMAD UR5, UR5, UR6, URZ ;  /* 0x00000006050572a4 */ /* 0x020fc8000f8e02ff */
[----:B0-----:R-:W-:-:S06]  /*00d0*/  UIMAD UR6, UR5, UR8, UR4 ;  /* 0x00000008050672a4 */ /* 0x001fcc000f8e0204 */
[----:B--2---:R-:W-:-:S13]  /*00e0*/  ISETP.LE.AND P0, PT, R4, UR6, PT ;  /* 0x0000000604007c0c */ /* 0x004fda000bf03270 */
[----:B-1-3--:R-:W-:Y:S05]  /*00f0*/  @P0 EXIT ;  /* 0x000000000000094d */ /* 0x00afea0003800000 */
[----:B------:R-:W0:Y:S01]  /*0100*/  S2R R3, SR_TID.Z ;  /* 0x0000000000037919 */ /* 0x000e220000002300 */
[----:B------:R-:W-:-:S13]  /*0110*/  ISETP.GE.AND P0, PT, R4, 0x1, PT ;  /* 0x000000010400780c */ /* 0x000fda0003f06270 */
[----:B------:R-:W-:Y:S05]  /*0120*/  @!P0 EXIT ;  /* 0x000000000000894d */ /* 0x000fea0003800000 */
[----:B------:R-:W1:Y:S01]  /*0130*/  LDCU UR8, c[0x0][0x378] ;  /* 0x00006f00ff0877ac */ /* 0x000e620008000800 */
[----:B------:R-:W-:Y:S01]  /*0140*/  IMAD R0, R0, UR10, R5 ;  /* 0x0000000a00007c24 */ /* 0x000fe2000f8e0205 */
[C---:B------:R-:W-:Y:S01]  /*0150*/  LOP3.LUT R2, R4.reuse, 0x7, RZ, 0xc0, !PT ;  /* 0x0000000704027812 */ /* 0x040fe200078ec0ff */
[----:B------:R-:W2:Y:S01]  /*0160*/  LDCU UR9, c[0x0][0x368] ;  /* 0x00006d00ff0977ac */ /* 0x000ea20008000800 */
[----:B------:R-:W-:Y:S01]  /*0170*/  UIMAD UR4, UR10, UR7, URZ ;  /* 0x000000070a0472a4 */ /* 0x000fe2000f8e02ff */
[----:B------:R-:W3:Y:S05]  /*0180*/  LDCU.64 UR12, c[0x0][0x358] ;  /* 0x00006b00ff0c77ac */ /* 0x000eea0008000a00 */
[----:B0-----:R-:W-:Y:S01]  /*0190*/  IMAD R0, R3, UR4, R0 ;  /* 0x0000000403007c24 */ /* 0x001fe2000f8e0200 */
[----:B------:R-:W-:-:S02]  /*01a0*/  LOP3.LUT R3, R4, 0x7ffffff8, RZ, 0xc0, !PT ;  /* 0x7ffffff804037812 */ /* 0x000fc400078ec0ff */
[----:B------:R-:W-:Y:S01]  /*01b0*/  MOV R4, UR6 ;  /* 0x0000000600047c02 */ /* 0x000fe20008000f00 */
[----:B-1----:R-:W-:Y:S02]  /*01c0*/  UIMAD UR5, UR5, UR8, URZ ;  /* 0x00000008050572a4 */ /* 0x002fe4000f8e02ff */
[----:B--2---:R-:W-:-:S12]  /*01d0*/  UIMAD UR7, UR4, UR9, URZ ;  /* 0x00000009040772a4 */ /* 0x004fd8000f8e02ff */
.L_x_7:
[----:B0-----:R-:W0:Y:S01]  /*01e0*/  LDCU UR4, c[0x0][0x380] ;  /* 0x00007000ff0477ac */ /* 0x001e220008000800 */
[----:B------:R-:W-:Y:S01]  /*01f0*/  BSSY.RECONVERGENT B0, `(.L_x_0) ;  /* 0x0000096000007945 */ /* 0x000fe20003800200 */
[----:B0-----:R-:W-:-:S04]  /*0200*/  MOV R5, UR4 ;  /* 0x0000000400057c02 */ /* 0x001fc80008000f00 */
[----:B------:R-:W-:-:S13]  /*0210*/  ISETP.GE.AND P0, PT, R0, R5, PT ;  /* 0x000000050000720c */ /* 0x000fda0003f06270 */
[----:B-1---5:R-:W-:Y:S05]  /*0220*/  @P0 BRA `(.L_x_1) ;  /* 0x0000000800480947 */ /* 0x022fea0003800000 */
[----:B------:R-:W-:Y:S02]  /*0230*/  IMAD R6, R4, R5, RZ ;  /* 0x0000000504067224 */ /* 0x000fe400078e02ff */
[----:B------:R-:W-:-:S07]  /*0240*/  IMAD.MOV.U32 R8, RZ, RZ, R0 ;  /* 0x000000ffff087224 */ /* 0x000fce00078e0000 */
.L_x_6:
[----:B01-3--:R-:W0:Y:S01]  /*0250*/  LDC.64 R10, c[0x0][0x398] ;  /* 0x0000e600ff0a7b82 */ /* 0x00be220000000a00 */
[----:B------:R-:W-:Y:S01]  /*0260*/  IADD3 R5, PT, PT, R6, R8, RZ ;  /* 0x0000000806057210 */ /* 0x000fe20007ffe0ff */
[----:B------:R-:W1:Y:S04]  /*0270*/  LDCU UR4, c[0x0][0x380] ;  /* 0x00007000ff0477ac */ /* 0x000e680008000800 */
[----:B0-----:R-:W-:-:S05]  /*0280*/  IMAD.WIDE R10, R5, 0x8, R10 ;  /* 0x00000008050a7825 */ /* 0x001fca00078e020a */
[----:B---3-5:R0:W5:Y:S01]  /*0290*/  LDG.E.64 R18, desc[UR12][R10.64] ;  /* 0x0000000c0a127981 */ /* 0x028162000c1e1b00 */
[----:B-1----:R-:W-:-:S05]  /*02a0*/  MOV R5, UR4 ;  /* 0x0000000400057c02 */ /* 0x002fca0008000f00 */
[----:B------:R-:W-:-:S05]  /*02b0*/  VIADD R7, R5, 0xffffffff ;  /* 0xffffffff05077836 */ /* 0x000fca0000000000 */
[----:B------:R-:W-:Y:S01]  /*02c0*/  ISETP.GE.U32.AND P0, PT, R7, 0x7, PT ;  /* 0x000000070700780c */ /* 0x000fe20003f06070 */
[----:B------:R-:W-:-:S12]  /*02d0*/  HFMA2 R7, -RZ, RZ, 0, 0 ;  /* 0x00000000ff077431 */ /* 0x000fd800000001ff */
[----:B0-----:R-:W-:Y:S05]  /*02e0*/  @!P0 BRA `(.L_x_2) ;  /* 0x0000000400088947 */ /* 0x001fea0003800000 */
[----:B------:R-:W-:Y:S01]  /*02f0*/  IADD3 R7, PT, PT, -R3, RZ, RZ ;  /* 0x000000ff03077210 */ /* 0x000fe20007ffe1ff */
[----:B------:R-:W-:Y:S01]  /*0300*/  IMAD.IADD R29, R8, 0x1, R5 ;  /* 0x00000001081d7824 */ /* 0x000fe200078e0205 */
[CC--:B------:R-:W-:Y:S01]  /*0310*/  LEA R22, R5.reuse, R8.reuse, 0x1 ;  /* 0x0000000805167211 */ /* 0x0c0fe200078e08ff */
[C-C-:B------:R-:W-:Y:S01]  /*0320*/  IMAD R23, R5.reuse, 0x3, R8.reuse ;  /* 0x0000000305177824 */ /* 0x140fe200078e0208 */
[CC--:B------:R-:W-:Y:S01]  /*0330*/  LEA R24, R5.reuse, R8.reuse, 0x2 ;  /* 0x0000000805187211 */ /* 0x0c0fe200078e10ff */
[C-C-:B------:R-:W-:Y:S01]  /*0340*/  IMAD R25, R5.reuse, 0x5, R8.reuse ;  /* 0x0000000505197824 */ /* 0x140fe200078e0208 */
[----:B------:R-:W-:Y:S01]  /*0350*/  MOV R28, R8 ;  /* 0x00000008001c7202 */ /* 0x000fe20000000f00 */
[C-C-:B------:R-:W-:Y:S02]  /*0360*/  IMAD R26, R5.reuse, 0x6, R8.reuse ;  /* 0x00000006051a7824 */ /* 0x140fe400078e0208 */
[----:B------:R-:W-:Y:S02]  /*0370*/  IMAD R27, R5, 0x7, R8 ;  /* 0x00000007051b7824 */ /* 0x000fe400078e0208 */
[----:B------:R-:W-:-:S07]  /*0380*/  IMAD.MOV.U32 R9, RZ, RZ, R6 ;  /* 0x000000ffff097224 */ /* 0x000fce00078e0006 */
.L_x_3:
[----:B0-----:R-:W0:Y:S08]  /*0390*/  LDC.64 R12, c[0x0][0x390] ;  /* 0x0000e400ff0c7b82 */ /* 0x001e300000000a00 */
[----:B------:R-:W1:Y:S01]  /*03a0*/  LDC.64 R14, c[0x0][0x388] ;  /* 0x0000e200ff0e7b82 */ /* 0x000e620000000a00 */
[----:B0-----:R-:W-:-:S06]  /*03b0*/  IMAD.WIDE.U32 R20, R28, 0x8, R12 ;  /* 0x000000081c147825 */ /* 0x001fcc00078e000c */
[----:B------:R-:W2:Y:S01]  /*03c0*/  LDG.E.64 R20, desc[UR12][R20.64] ;  /* 0x0000000c14147981 */ /* 0x000ea2000c1e1b00 */
[----:B-1----:R-:W-:-:S05]  /*03d0*/  IMAD.WIDE R14, R9, 0x8, R14 ;  /* 0x00000008090e7825 */ /* 0x002fca00078e020e */
[----:B------:R-:W2:Y:S02]  /*03e0*/  LDG.E.64 R16, desc[UR12][R14.64] ;  /* 0x0000000c0e107981 */ /* 0x000ea4000c1e1b00 */
[----:B--2--5:R-:W-:Y:S01]  /*03f0*/  DFMA R20, R16, R20, R18 ;  /* 0x000000141014722b */ /* 0x024fe20000000012 */
[----:B------:R-:W-:-:S06]  /*0400*/  IMAD.WIDE.U32 R18, R29, 0x8, R12 ;  /* 0x000000081d127825 */ /* 0x000fcc00078e000c */
[----:B------:R0:W-:Y:S04]  /*0410*/  STG.E.64 desc[UR12][R10.64], R20 ;  /* 0x000000140a007986 */ /* 0x0001e8000c101b0c */
[----:B------:R-:W2:Y:S04]  /*0420*/  LDG.E.64 R18, desc[UR12][R18.64] ;  /* 0x0000000c12127981 */ /* 0x000ea8000c1e1b00 */
[----:B------:R-:W2:Y:S02]  /*0430*/  LDG.E.64 R16, desc[UR12][R14.64+0x8] ;  /* 0x0000080c0e107981 */ /* 0x000ea4000c1e1b00 */
[----:B--2---:R-:W-:Y:S01]  /*0440*/  DFMA R18, R16, R18, R20 ;  /* 0x000000121012722b */ /* 0x004fe20000000014 */
[----:B------:R-:W-:-:S06]  /*0450*/  IMAD.WIDE.U32 R16, R22, 0x8, R12 ;  /* 0x0000000816107825 */ /* 0x000fcc00078e000c */
[----:B------:R1:W-:Y:S04]  /*0460*/  STG.E.64 desc[UR12][R10.64], R18 ;  /* 0x000000120a007986 */ /* 0x0003e8000c101b0c */
[----:B0-----:R-:W2:Y:S04]  /*0470*/  LDG.E.64 R20, desc[UR12][R16.64] ;  /* 0x0000000c10147981 */ /* 0x001ea8000c1e1b00 */
[----:B------:R-:W2:Y:S02]  /*0480*/  LDG.E.64 R16, desc[UR12][R14.64+0x10] ;  /* 0x0000100c0e107981 */ /* 0x000ea4000c1e1b00 */
[----:B--2---:R-:W-:Y:S01]  /*0490*/  DFMA R20, R16, R20, R18 ;  /* 0x000000141014722b */ /* 0x004fe20000000012 */
[----:B-1----:R-:W-:-:S06]  /*04a0*/  IMAD.WIDE.U32 R18, R23, 0x8, R12 ;  /* 0x0000000817127825 */ /* 0x002fcc00078e000c */
[----:B------:R0:W-:Y:S04]  /*04b0*/  STG.E.64 desc[UR12][R10.64], R20 ;  /* 0x000000140a007986 */ /* 0x0001e8000c101b0c */
[----:B------:R-:W2:Y:S04]  /*04c0*/  LDG.E.64 R18, desc[UR12][R18.64] ;  /* 0x0000000c12127981 */ /* 0x000ea8000c1e1b00 */
[----:B------:R-:W2:Y:S02]  /*04d0*/  LDG.E.64 R16, desc[UR12][R14.64+0x18] ;  /* 0x0000180c0e107981 */ /* 0x000ea4000c1e1b00 */
[----:B--2---:R-:W-:Y:S01]  /*04e0*/  DFMA R18, R16, R18, R20 ;  /* 0x000000121012722b */ /* 0x004fe20000000014 */
[----:B0-----:R-:W-:-:S06]  /*04f0*/  IMAD.WIDE.U32 R20, R24, 0x8, R12 ;  /* 0x0000000818147825 */ /* 0x001fcc00078e000c */
[----:B------:R0:W-:Y:S04]  /*0500*/  STG.E.64 desc[UR12][R10.64], R18 ;  /* 0x000000120a007986 */ /* 0x0001e8000c101b0c */
[----:B------:R-:W2:Y:S04]  /*0510*/  LDG.E.64 R20, desc[UR12][R20.64] ;  /* 0x0000000c14147981 */ /* 0x000ea8000c1e1b00 */
[----:B------:R-:W2:Y:S02]  /*0520*/  LDG.E.64 R16, desc[UR12][R14.64+0x20] ;  /* 0x0000200c0e107981 */ /* 0x000ea4000c1e1b00 */
[----:B--2---:R-:W-:Y:S01]  /*0530*/  DFMA R20, R16, R20, R18 ;  /* 0x000000141014722b */ /* 0x004fe20000000012 */
[----:B------:R-:W-:-:S06]  /*0540*/  IMAD.WIDE.U32 R16, R25, 0x8, R12 ;  /* 0x0000000819107825 */ /* 0x000fcc00078e000c */
[----:B------:R1:W-:Y:S04]  /*0550*/  STG.E.64 desc[UR12][R10.64], R20 ;  /* 0x000000140a007986 */ /* 0x0003e8000c101b0c */
[----:B------:R-:W2:Y:S04]  /*0560*/  LDG.E.64 R16, desc[UR12][R16.64] ;  /* 0x0000000c10107981 */ /* 0x000ea8000c1e1b00 */
[----:B0-----:R-:W2:Y:S02]  /*0570*/  LDG.E.64 R18, desc[UR12][R14.64+0x28] ;  /* 0x0000280c0e127981 */ /* 0x001ea4000c1e1b00 */
[----:B--2---:R-:W-:Y:S01]  /*0580*/  DFMA R16, R18, R16, R20 ;  /* 0x000000101210722b */ /* 0x004fe20000000014 */
[----:B------:R-:W-:-:S06]  /*0590*/  IMAD.WIDE.U32 R18, R26, 0x8, R12 ;  /* 0x000000081a127825 */ /* 0x000fcc00078e000c */
[----:B------:R0:W-:Y:S04]  /*05a0*/  STG.E.64 desc[UR12][R10.64], R16 ;  /* 0x000000100a007986 */ /* 0x0001e8000c101b0c */
[----:B------:R-:W2:Y:S04]  /*05b0*/  LDG.E.64 R18, desc[UR12][R18.64] ;  /* 0x0000000c12127981 */ /* 0x000ea8000c1e1b00 */
[----:B-1----:R-:W2:Y:S01]  /*05c0*/  LDG.E.64 R20, desc[UR12][R14.64+0x30] ;  /* 0x0000300c0e147981 */ /* 0x002ea2000c1e1b00 */
[----:B------:R-:W-:Y:S01]  /*05d0*/  IMAD.WIDE.U32 R12, R27, 0x8, R12 ;  /* 0x000000081b0c7825 */ /* 0x000fe200078e000c */
[----:B--2---:R-:W-:-:S07]  /*05e0*/  DFMA R20, R20, R18, R16 ;  /* 0x000000121414722b */ /* 0x004fce0000000010 */
[----:B------:R0:W-:Y:S04]  /*05f0*/  STG.E.64 desc[UR12][R10.64], R20 ;  /* 0x000000140a007986 */ /* 0x0001e8000c101b0c */
[----:B------:R-:W2:Y:S04]  /*0600*/  LDG.E.64 R18, desc[UR12][R14.64+0x38] ;  /* 0x0000380c0e127981 */ /* 0x000ea8000c1e1b00 */
[----:B------:R-:W2:Y:S01]  /*0610*/  LDG.E.64 R12, desc[UR12][R12.64] ;  /* 0x0000000c0c0c7981 */ /* 0x000ea2000c1e1b00 */
[----:B------:R-:W-:-:S04]  /*0620*/  IADD3 R7, PT, PT, R7, 0x8, RZ ;  /* 0x0000000807077810 */ /* 0x000fc80007ffe0ff */
[----:B------:R-:W-:Y:S01]  /*0630*/  ISETP.NE.AND P0, PT, R7, RZ, PT ;  /* 0x000000ff0700720c */ /* 0x000fe20003f05270 */
[----:B------:R-:W-:Y:S01]  /*0640*/  VIADD R9, R9, 0x8 ;  /* 0x0000000809097836 */ /* 0x000fe20000000000 */
[C---:B------:R-:W-:Y:S01]  /*0650*/  LEA R29, R5.reuse, R29, 0x3 ;  /* 0x0000001d051d7211 */ /* 0x040fe200078e18ff */
[C---:B------:R-:W-:Y:S01]  /*0660*/  IMAD R23, R5.reuse, 0x8, R23 ;  /* 0x0000000805177824 */ /* 0x040fe200078e0217 */
[C---:B------:R-:W-:Y:S01]  /*0670*/  LEA R22, R5.reuse, R22, 0x3 ;  /* 0x0000001605167211 */ /* 0x040fe200078e18ff */
[C---:B------:R-:W-:Y:S01]  /*0680*/  IMAD R26, R5.reuse, 0x8, R26 ;  /* 0x00000008051a7824 */ /* 0x040fe200078e021a */
[C---:B------:R-:W-:Y:S02]  /*0690*/  LEA R24, R5.reuse, R24, 0x3 ;  /* 0x0000001805187211 */ /* 0x040fe400078e18ff */
[C---:B------:R-:W-:Y:S02]  /*06a0*/  LEA R25, R5.reuse, R25, 0x3 ;  /* 0x0000001905197211 */ /* 0x040fe400078e18ff */
[----:B------:R-:W-:-:S02]  /*06b0*/  LEA R27, R5, R27, 0x3 ;  /* 0x0000001b051b7211 */ /* 0x000fc400078e18ff */
[----:B------:R-:W-:Y:S01]  /*06c0*/  LEA R28, R5, R28, 0x3 ;  /* 0x0000001c051c7211 */ /* 0x000fe200078e18ff */
[----:B--2---:R-:W-:-:S07]  /*06d0*/  DFMA R18, R18, R12, R20 ;  /* 0x0000000c1212722b */ /* 0x004fce0000000014 */
[----:B------:R0:W-:Y:S01]  /*06e0*/  STG.E.64 desc[UR12][R10.64], R18 ;  /* 0x000000120a007986 */ /* 0x0001e2000c101b0c */
[----:B------:R-:W-:Y:S05]  /*06f0*/  @P0 BRA `(.L_x_3) ;  /* 0xfffffffc00240947 */ /* 0x000fea000383ffff */
[----:B------:R-:W-:-:S07]  /*0700*/  MOV R7, R3 ;  /* 0x0000000300077202 */ /* 0x000fce0000000f00 */
.L_x_2:
[----:B------:R-:W-:-:S13]  /*0710*/  ISETP.NE.AND P0, PT, R2, RZ, PT ;  /* 0x000000ff0200720c */ /* 0x000fda0003f05270 */
[----:B------:R-:W-:Y:S05]  /*0720*/  @!P0 BRA `(.L_x_4) ;  /* 0x0000000000fc8947 */ /* 0x000fea0003800000 */
[----:B------:R-:W-:-:S05]  /*0730*/  VIADD R9, R2, 0xffffffff ;  /* 0xffffffff02097836 */ /* 0x000fca0000000000 */
[----:B------:R-:W-:-:S13]  /*0740*/  ISETP.GE.U32.AND P0, PT, R9, 0x3, PT ;  /* 0x000000030900780c */ /* 0x000fda0003f06070 */
[----:B------:R-:W-:Y:S05]  /*0750*/  @!P0 BRA `(.L_x_5) ;  /* 0x0000000000748947 */ /* 0x000fea0003800000 */
[----:B------:R-:W1:Y:S01]  /*0760*/  LDC.64 R14, c[0x0][0x390] ;  /* 0x0000e400ff0e7b82 */ /* 0x000e620000000a00 */
[----:B------:R-:W-:Y:S01]  /*0770*/  IADD3 R9, PT, PT, R6, R7, RZ ;  /* 0x0000000706097210 */ /* 0x000fe20007ffe0ff */
[----:B0-----:R-:W-:-:S06]  /*0780*/  IMAD R20, R7, R5, R8 ;  /* 0x0000000507147224 */ /* 0x001fcc00078e0208 */
[----:B------:R-:W0:Y:S01]  /*0790*/  LDC.64 R12, c[0x0][0x388] ;  /* 0x0000e200ff0c7b82 */ /* 0x000e220000000a00 */
[----:B-1----:R-:W-:-:S06]  /*07a0*/  IMAD.WIDE.U32 R22, R20, 0x8, R14 ;  /* 0x0000000814167825 */ /* 0x002fcc00078e000e */
[----:B------:R-:W2:Y:S01]  /*07b0*/  LDG.E.64 R22, desc[UR12][R22.64] ;  /* 0x0000000c16167981 */ /* 0x000ea2000c1e1b00 */
[----:B0-----:R-:W-:-:S05]  /*07c0*/  IMAD.WIDE R12, R9, 0x8, R12 ;  /* 0x00000008090c7825 */ /* 0x001fca00078e020c */
[----:B------:R-:W2:Y:S01]  /*07d0*/  LDG.E.64 R16, desc[UR12][R12.64] ;  /* 0x0000000c0c107981 */ /* 0x000ea2000c1e1b00 */
[----:B------:R-:W-:-:S05]  /*07e0*/  IADD3 R9, PT, PT, R20, R5, RZ ;  /* 0x0000000514097210 */ /* 0x000fca0007ffe0ff */
[----:B------:R-:W-:Y:S01]  /*07f0*/  IMAD.WIDE.U32 R24, R9, 0x8, R14 ;  /* 0x0000000809187825 */ /* 0x000fe200078e000e */
[----:B--2--5:R-:W-:-:S07]  /*0800*/  DFMA R16, R16, R22, R18 ;  /* 0x000000161010722b */ /* 0x024fce0000000012 */
[----:B------:R1:W-:Y:S04]  /*0810*/  STG.E.64 desc[UR12][R10.64], R16 ;  /* 0x000000100a007986 */ /* 0x0003e8000c101b0c */
[----:B------:R-:W2:Y:S04]  /*0820*/  LDG.E.64 R20, desc[UR12][R24.64] ;  /* 0x0000000c18147981 */ /* 0x000ea8000c1e1b00 */
[----:B------:R-:W2:Y:S01]  /*0830*/  LDG.E.64 R18, desc[UR12][R12.64+0x8] ;  /* 0x0000080c0c127981 */ /* 0x000ea2000c1e1b00 */
[----:B------:R-:W-:-:S05]  /*0840*/  IADD3 R9, PT, PT, R9, R5, RZ ;  /* 0x0000000509097210 */ /* 0x000fca0007ffe0ff */
[----:B------:R-:W-:Y:S01]  /*0850*/  IMAD.WIDE.U32 R26, R9, 0x8, R14 ;  /* 0x00000008091a7825 */ /* 0x000fe200078e000e */
[----:B--2---:R-:W-:-:S07]  /*0860*/  DFMA R20, R18, R20, R16 ;  /* 0x000000141214722b */ /* 0x004fce0000000010 */
[----:B------:R1:W-:Y:S04]  /*0870*/  STG.E.64 desc[UR12][R10.64], R20 ;  /* 0x000000140a007986 */ /* 0x0003e8000c101b0c */
[----:B------:R-:W2:Y:S04]  /*0880*/  LDG.E.64 R22, desc[UR12][R26.64] ;  /* 0x0000000c1a167981 */ /* 0x000ea8000c1e1b00 */
[----:B------:R-:W2:Y:S01]  /*0890*/  LDG.E.64 R18, desc[UR12][R12.64+0x10] ;  /* 0x0000100c0c127981 */ /* 0x000ea2000c1e1b00 */
[----:B------:R-:W-:-:S04]  /*08a0*/  IMAD.IADD R9, R9, 0x1, R5 ;  /* 0x0000000109097824 */ /* 0x000fc800078e0205 */
[----:B------:R-:W-:Y:S01]  /*08b0*/  IMAD.WIDE.U32 R14, R9, 0x8, R14 ;  /* 0x00000008090e7825 */ /* 0x000fe200078e000e */
[----:B--2---:R-:W-:-:S07]  /*08c0*/  DFMA R22, R18, R22, R20 ;  /* 0x000000161216722b */ /* 0x004fce0000000014 */
[----:B------:R1:W-:Y:S04]  /*08d0*/  STG.E.64 desc[UR12][R10.64], R22 ;  /* 0x000000160a007986 */ /* 0x0003e8000c101b0c */
[----:B------:R-:W2:Y:S04]  /*08e0*/  LDG.E.64 R18, desc[UR12][R12.64+0x18] ;  /* 0x0000180c0c127981 */ /* 0x000ea8000c1e1b00 */
[----:B------:R-:W2:Y:S01]  /*08f0*/  LDG.E.64 R14, desc[UR12][R14.64] ;  /* 0x0000000c0e0e7981 */ /* 0x000ea2000c1e1b00 */
[----:B------:R-:W-:Y:S01]  /*0900*/  IADD3 R7, PT, PT, R7, 0x4, RZ ;  /* 0x0000000407077810 */ /* 0x000fe20007ffe0ff */
[----:B--2---:R-:W-:-:S07]  /*0910*/  DFMA R18, R18, R14, R22 ;  /* 0x0000000e1212722b */ /* 0x004fce0000000016 */
[----:B------:R1:W-:Y:S04]  /*0920*/  STG.E.64 desc[UR12][R10.64], R18 ;  /* 0x000000120a007986 */ /* 0x0003e8000c101b0c */
.L_x_5:
[----:B------:R-:W-:-:S13]  /*0930*/  LOP3.LUT P0, R9, R5, 0x3, RZ, 0xc0, !PT ;  /* 0x0000000305097812 */ /* 0x000fda000780c0ff */
[----:B------:R-:W-:Y:S05]  /*0940*/  @!P0 BRA `(.L_x_4) ;  /* 0x0000000000748947 */ /* 0x000fea0003800000 */
[----:B------:R-:W-:-:S13]  /*0950*/  ISETP.NE.AND P0, PT, R9, 0x1, PT ;  /* 0x000000010900780c */ /* 0x000fda0003f05270 */
[----:B------:R-:W2:Y:S01]  /*0960*/  @P0 LDC.64 R14, c[0x0][0x390] ;  /* 0x0000e400ff0e0b82 */ /* 0x000ea20000000a00 */
[----:B------:R-:W-:Y:S01]  /*0970*/  @P0 IADD3 R9, PT, PT, R6, R7, RZ ;  /* 0x0000000706090210 */ /* 0x000fe20007ffe0ff */
[----:B01----:R-:W-:-:S06]  /*0980*/  @P0 IMAD R20, R7, R5, R8 ;  /* 0x0000000507140224 */ /* 0x003fcc00078e0208 */
[----:B------:R-:W0:Y:S01]  /*0990*/  @P0 LDC.64 R24, c[0x0][0x388] ;  /* 0x0000e200ff180b82 */ /* 0x000e220000000a00 */
[----:B--2---:R-:W-:-:S05]  /*09a0*/  @P0 IMAD.WIDE.U32 R26, R20, 0x8, R14 ;  /* 0x00000008141a0825 */ /* 0x004fca00078e000e */
[----:B------:R-:W2:Y:S01]  /*09b0*/  @P0 LDG.E.64 R12, desc[UR12][R26.64] ;  /* 0x0000000c1a0c0981 */ /* 0x000ea2000c1e1b00 */
[----:B0-----:R-:W-:-:S05]  /*09c0*/  @P0 IMAD.WIDE R24, R9, 0x8, R24 ;  /* 0x0000000809180825 */ /* 0x001fca00078e0218 */
[----:B------:R-:W2:Y:S01]  /*09d0*/  @P0 LDG.E.64 R16, desc[UR12][R24.64] ;  /* 0x0000000c18100981 */ /* 0x000ea2000c1e1b00 */
[----:B------:R-:W-:Y:S02]  /*09e0*/  @P0 IADD3 R9, PT, PT, R20, R5, RZ ;  /* 0x0000000514090210 */ /* 0x000fe40007ffe0ff */
[----:B------:R-:W-:-:S13]  /*09f0*/  LOP3.LUT P1, RZ, R5, 0x1, RZ, 0xc0, !PT ;  /* 0x0000000105ff7812 */ /* 0x000fda000782c0ff */
[----:B------:R-:W0:Y:S08]  /*0a00*/  @P1 LDC.64 R20, c[0x0][0x388] ;  /* 0x0000e200ff141b82 */ /* 0x000e300000000a00 */
[----:B------:R-:W1:Y:S01]  /*0a10*/  @P1 LDC.64 R22, c[0x0][0x390] ;  /* 0x0000e400ff161b82 */ /* 0x000e620000000a00 */
[----:B--2--5:R-:W-:Y:S01]  /*0a20*/  @P0 DFMA R12, R16, R12, R18 ;  /* 0x0000000c100c022b */ /* 0x024fe20000000012 */
[----:B------:R-:W-:-:S06]  /*0a30*/  @P0 IMAD.WIDE.U32 R16, R9, 0x8, R14 ;  /* 0x0000000809100825 */ /* 0x000fcc00078e000e */
[----:B------:R2:W-:Y:S04]  /*0a40*/  @P0 STG.E.64 desc[UR12][R10.64], R12 ;  /* 0x0000000c0a000986 */ /* 0x0005e8000c101b0c */
[----:B------:R-:W3:Y:S04]  /*0a50*/  @P0 LDG.E.64 R14, desc[UR12][R24.64+0x8] ;  /* 0x0000080c180e0981 */ /* 0x000ee8000c1e1b00 */
[----:B------:R-:W3:Y:S01]  /*0a60*/  @P0 LDG.E.64 R16, desc[UR12][R16.64] ;  /* 0x0000000c10100981 */ /* 0x000ee2000c1e1b00 */
[----:B------:R-:W-:-:S05]  /*0a70*/  @P0 VIADD R7, R7, 0x2 ;  /* 0x0000000207070836 */ /* 0x000fca0000000000 */
[----:B------:R-:W-:Y:S01]  /*0a80*/  @P1 IADD3 R9, PT, PT, R6, R7, RZ ;  /* 0x0000000706091210 */ /* 0x000fe20007ffe0ff */
[----:B------:R-:W-:-:S04]  /*0a90*/  @P1 IMAD R7, R7, R5, R8 ;  /* 0x0000000507071224 */ /* 0x000fc800078e0208 */
[----:B0-----:R-:W-:-:S04]  /*0aa0*/  @P1 IMAD.WIDE R20, R9, 0x8, R20 ;  /* 0x0000000809141825 */ /* 0x001fc800078e0214 */
[----:B-1----:R-:W-:Y:S01]  /*0ab0*/  @P1 IMAD.WIDE.U32 R22, R7, 0x8, R22 ;  /* 0x0000000807161825 */ /* 0x002fe200078e0016 */
[----:B---3--:R-:W-:-:S07]  /*0ac0*/  @P0 DFMA R18, R14, R16, R12 ;  /* 0x000000100e12022b */ /* 0x008fce000000000c */
[----:B------:R3:W-:Y:S04]  /*0ad0*/  @P0 STG.E.64 desc[UR12][R10.64], R18 ;  /* 0x000000120a000986 */ /* 0x0007e8000c101b0c */
[----:B------:R-:W2:Y:S04]  /*0ae0*/  @P1 LDG.E.64 R20, desc[UR12][R20.64] ;  /* 0x0000000c14141981 */ /* 0x000ea8000c1e1b00 */
[----:B------:R-:W2:Y:S02]  /*0af0*/  @P1 LDG.E.64 R22, desc[UR12][R22.64] ;  /* 0x0000000c16161981 */ /* 0x000ea4000c1e1b00 */
[----:B--2---:R-:W-:-:S07]  /*0b00*/  @P1 DFMA R12, R20, R22, R18 ;  /* 0x00000016140c122b */ /* 0x004fce0000000012 */
[----:B------:R3:W-:Y:S04]  /*0b10*/  @P1 STG.E.64 desc[UR12][R10.64], R12 ;  /* 0x0000000c0a001986 */ /* 0x0007e8000c101b0c */
.L_x_4:
[----:B------:R-:W-:-:S04]  /*0b20*/  IADD3 R8, PT, PT, R8, UR7, RZ ;  /* 0x0000000708087c10 */ /* 0x000fc8000fffe0ff */
[----:B------:R-:W-:-:S13]  /*0b30*/  ISETP.GE.AND P0, PT, R8, R5, PT ;  /* 0x000000050800720c */ /* 0x000fda0003f06270 */
[----:B------:R-:W-:Y:S05]  /*0b40*/  @!P0 BRA `(.L_x_6) ;  /* 0xfffffff400c08947 */ /* 0x000fea000383ffff */
.L_x_1:
[----:B---3--:R-:W-:Y:S05]  /*0b50*/  BSYNC.RECONVERGENT B0 ;  /* 0x0000000000007941 */ /* 0x008fea0003800200 */
.L_x_0:
[----:B------:R-:W-:-:S04]  /*0b60*/  IADD3 R4, PT, PT, R4, UR5, RZ ;  /* 0x0000000504047c10 */ /* 0x000fc8000fffe0ff */
[----:B------:R-:W-:-:S13]  /*0b70*/  ISETP.GE.AND P0, PT, R4, R5, PT ;  /* 0x000000050400720c */ /* 0x000fda0003f06270 */
[----:B------:R-:W-:Y:S05]  /*0b80*/  @!P0 BRA `(.L_x_7) ;  /* 0xfffffff400948947 */ /* 0x000fea000383ffff */
[----:B------:R-:W-:Y:S05]  /*0b90*/  EXIT ;  /* 0x000000000000794d */ /* 0x000fea0003800000 */
.L_x_8:
[----:B------:R-:W-:-:S00]  /*0ba0*/  BRA `(.L_x_8) ;  /* 0xfffffffc00fc7947 */ /* 0x000fc0000383ffff */
[----:B------:R-:W-:-:S00]  /*0bb0*/  NOP ;  /* 0x0000000000007918 */ /* 0x000fc00000000000 */
        /* <DEDUP_REMOVED lines=12> */
.L_x_9:


//--------------------- .nv.shared.reserved.0     --------------------------
	.section	.nv.shared.reserved.0,"aw",@nobits
	.weak		__nv_reservedSMEM_offset_0_alias
	.size		__nv_reservedSMEM_offset_0_alias, 0, 64
	.other		__nv_reservedSMEM_offset_0_alias,@"STO_CUDA_RESERVED_SHARED STV_DEFAULT"
__nv_reservedSMEM_offset_0_alias:
	.zero		0
	.zero		64


//--------------------- .nv.constant0._Z9GPUmatmuliPdS_S_ --------------------------
	.section	.nv.constant0._Z9GPUmatmuliPdS_S_,"a",@progbits
	.sectionflags	@""
	.align	4
.nv.constant0._Z9GPUmatmuliPdS_S_:
	.zero		928


//--------------------- SYMBOLS --------------------------

	.type		.nv.reservedSmem.offset0,@object
	.size		.nv.reservedSmem.offset0,0x4
